//
// Generated by NVIDIA NVVM Compiler
//
// Compiler Build ID: CL-36424714
// Cuda compilation tools, release 13.0, V13.0.88
// Based on NVVM 20.0.0
//

.version 9.0
.target sm_100
.address_size 64


.entry _ZN36_GLOBAL__N__8baf3e48_4_k_cu_e7fdbb9e19game_of_life_kernelEPKmPmi(
	.param .u64 .ptr .align 1 _ZN36_GLOBAL__N__8baf3e48_4_k_cu_e7fdbb9e19game_of_life_kernelEPKmPmi_param_0,
	.param .u64 .ptr .align 1 _ZN36_GLOBAL__N__8baf3e48_4_k_cu_e7fdbb9e19game_of_life_kernelEPKmPmi_param_1,
	.param .u32 _ZN36_GLOBAL__N__8baf3e48_4_k_cu_e7fdbb9e19game_of_life_kernelEPKmPmi_param_2
)
{
	.reg .pred 	%p<18>;
	.reg .b32 	%r<47>;
	.reg .b64 	%rd<125>;

	ld.param.u64 	%rd21, [_ZN36_GLOBAL__N__8baf3e48_4_k_cu_e7fdbb9e19game_of_life_kernelEPKmPmi_param_0];
	ld.param.u64 	%rd22, [_ZN36_GLOBAL__N__8baf3e48_4_k_cu_e7fdbb9e19game_of_life_kernelEPKmPmi_param_1];
	ld.param.u32 	%r7, [_ZN36_GLOBAL__N__8baf3e48_4_k_cu_e7fdbb9e19game_of_life_kernelEPKmPmi_param_2];
	mov.u32 	%r8, %ctaid.x;
	mov.u32 	%r9, %ntid.x;
	mov.u32 	%r10, %tid.x;
	mad.lo.s32 	%r1, %r8, %r9, %r10;
	mov.u32 	%r11, %ctaid.y;
	mov.u32 	%r12, %ntid.y;
	mov.u32 	%r13, %tid.y;
	mad.lo.s32 	%r14, %r11, %r12, %r13;
	max.s32 	%r15, %r1, %r14;
	setp.ge.s32 	%p1, %r15, %r7;
	@%p1 bra 	$L__BB0_18;
	mad.lo.s32 	%r3, %r7, %r14, %r1;
	setp.lt.s32 	%p2, %r1, 1;
	add.s32 	%r4, %r1, 1;
	add.s32 	%r5, %r14, 1;
	mul.wide.s32 	%rd26, %r3, 8;
	add.s64 	%rd24, %rd21, %rd26;
	// begin inline asm
	ld.global.nc.u64 %rd23, [%rd24];
	// end inline asm
	mov.b64 	%rd117, 0;
	@%p2 bra 	$L__BB0_3;
	add.s64 	%rd28, %rd24, -8;
	// begin inline asm
	ld.global.nc.u64 %rd27, [%rd28];
	// end inline asm
	shr.u64 	%rd29, %rd27, 7;
	and.b64  	%rd117, %rd29, 72340172838076673;
$L__BB0_3:
	setp.ge.s32 	%p3, %r4, %r7;
	mov.b64 	%rd118, 0;
	@%p3 bra 	$L__BB0_5;
	add.s64 	%rd32, %rd24, 8;
	// begin inline asm
	ld.global.nc.u64 %rd31, [%rd32];
	// end inline asm
	shl.b64 	%rd33, %rd31, 7;
	and.b64  	%rd118, %rd33, -9187201950435737472;
$L__BB0_5:
	setp.eq.s32 	%p4, %r14, 0;
	sub.s32 	%r16, %r3, %r7;
	mul.wide.s32 	%rd35, %r16, 8;
	add.s64 	%rd7, %rd21, %rd35;
	mov.b64 	%rd119, 0;
	@%p4 bra 	$L__BB0_7;
	// begin inline asm
	ld.global.nc.u64 %rd119, [%rd7];
	// end inline asm
$L__BB0_7:
	setp.ge.u32 	%p5, %r5, %r7;
	mul.wide.s32 	%rd39, %r7, 8;
	add.s64 	%rd10, %rd24, %rd39;
	mov.b64 	%rd120, 0;
	@%p5 bra 	$L__BB0_9;
	// begin inline asm
	ld.global.nc.u64 %rd120, [%rd10];
	// end inline asm
$L__BB0_9:
	setp.eq.s32 	%p6, %r14, 0;
	setp.lt.s32 	%p7, %r1, 1;
	mov.b64 	%rd121, 0;
	or.pred  	%p8, %p6, %p7;
	@%p8 bra 	$L__BB0_11;
	add.s64 	%rd44, %rd7, -8;
	// begin inline asm
	ld.global.nc.u64 %rd43, [%rd44];
	// end inline asm
	shr.u64 	%rd45, %rd43, 7;
	and.b64  	%rd121, %rd45, 72340172838076673;
$L__BB0_11:
	setp.eq.s32 	%p9, %r14, 0;
	setp.ge.s32 	%p10, %r4, %r7;
	mov.b64 	%rd122, 0;
	or.pred  	%p11, %p9, %p10;
	@%p11 bra 	$L__BB0_13;
	add.s64 	%rd48, %rd7, 8;
	// begin inline asm
	ld.global.nc.u64 %rd47, [%rd48];
	// end inline asm
	shl.b64 	%rd49, %rd47, 7;
	and.b64  	%rd122, %rd49, -9187201950435737472;
$L__BB0_13:
	setp.ge.u32 	%p12, %r5, %r7;
	setp.lt.s32 	%p13, %r1, 1;
	mov.b64 	%rd123, 0;
	or.pred  	%p14, %p13, %p12;
	@%p14 bra 	$L__BB0_15;
	add.s64 	%rd52, %rd10, -8;
	// begin inline asm
	ld.global.nc.u64 %rd51, [%rd52];
	// end inline asm
	shr.u64 	%rd53, %rd51, 7;
	and.b64  	%rd123, %rd53, 72340172838076673;
$L__BB0_15:
	setp.ge.u32 	%p15, %r5, %r7;
	setp.ge.s32 	%p16, %r4, %r7;
	mov.b64 	%rd124, 0;
	or.pred  	%p17, %p15, %p16;
	@%p17 bra 	$L__BB0_17;
	add.s64 	%rd56, %rd10, 8;
	// begin inline asm
	ld.global.nc.u64 %rd55, [%rd56];
	// end inline asm
	shl.b64 	%rd57, %rd55, 7;
	and.b64  	%rd124, %rd57, -9187201950435737472;
$L__BB0_17:
	shr.u64 	%rd58, %rd23, 1;
	and.b64  	%rd59, %rd58, 9187201950435737471;
	or.b64  	%rd60, %rd117, %rd59;
	shl.b64 	%rd61, %rd23, 1;
	and.b64  	%rd62, %rd61, -72340172838076674;
	or.b64  	%rd63, %rd118, %rd62;
	shr.u64 	%rd64, %rd119, 1;
	or.b64  	%rd65, %rd121, %rd64;
	shl.b64 	%rd66, %rd119, 1;
	and.b64  	%rd67, %rd66, -144115188075855872;
	or.b64  	%rd68, %rd122, %rd67;
	shr.u64 	%rd69, %rd120, 1;
	and.b64  	%rd70, %rd69, 127;
	or.b64  	%rd71, %rd123, %rd70;
	shl.b64 	%rd72, %rd120, 1;
	or.b64  	%rd73, %rd124, %rd72;
	mov.b64 	{%r17, %r18}, %rd119;
	mov.b64 	{%r19, %r20}, %rd23;
	shf.l.wrap.b32 	%r21, %r18, %r19, 8;
	shf.l.wrap.b32 	%r22, %r19, %r20, 8;
	mov.b64 	%rd74, {%r21, %r22};
	mov.b64 	{%r23, %r24}, %rd120;
	shf.l.wrap.b32 	%r25, %r20, %r23, 24;
	shf.l.wrap.b32 	%r26, %r19, %r20, 24;
	mov.b64 	%rd75, {%r26, %r25};
	mov.b64 	{%r27, %r28}, %rd65;
	mov.b64 	{%r29, %r30}, %rd60;
	shf.l.wrap.b32 	%r31, %r28, %r29, 8;
	shf.l.wrap.b32 	%r32, %r29, %r30, 8;
	mov.b64 	%rd76, {%r31, %r32};
	mov.b64 	{%r33, %r34}, %rd63;
	mov.b64 	{%r35, %r36}, %rd68;
	shf.l.wrap.b32 	%r37, %r36, %r33, 8;
	shf.l.wrap.b32 	%r38, %r33, %r34, 8;
	mov.b64 	%rd77, {%r37, %r38};
	mov.b64 	{%r39, %r40}, %rd71;
	shf.l.wrap.b32 	%r41, %r30, %r39, 24;
	shf.l.wrap.b32 	%r42, %r29, %r30, 24;
	mov.b64 	%rd78, {%r42, %r41};
	mov.b64 	{%r43, %r44}, %rd73;
	shf.l.wrap.b32 	%r45, %r34, %r43, 24;
	shf.l.wrap.b32 	%r46, %r33, %r34, 24;
	mov.b64 	%rd79, {%r46, %r45};
	xor.b64  	%rd80, %rd63, %rd60;
	xor.b64  	%rd81, %rd74, %rd80;
	and.b64  	%rd82, %rd59, %rd62;
	and.b64  	%rd83, %rd74, %rd80;
	or.b64  	%rd84, %rd83, %rd82;
	xor.b64  	%rd85, %rd76, %rd75;
	xor.b64  	%rd86, %rd77, %rd85;
	and.b64  	%rd87, %rd76, %rd75;
	and.b64  	%rd88, %rd77, %rd85;
	or.b64  	%rd89, %rd88, %rd87;
	xor.b64  	%rd90, %rd79, %rd78;
	and.b64  	%rd91, %rd79, %rd78;
	xor.b64  	%rd92, %rd86, %rd81;
	xor.b64  	%rd93, %rd90, %rd92;
	and.b64  	%rd94, %rd86, %rd81;
	and.b64  	%rd95, %rd90, %rd92;
	or.b64  	%rd96, %rd95, %rd94;
	xor.b64  	%rd97, %rd89, %rd84;
	xor.b64  	%rd98, %rd91, %rd97;
	and.b64  	%rd99, %rd89, %rd84;
	and.b64  	%rd100, %rd91, %rd97;
	or.b64  	%rd101, %rd100, %rd99;
	xor.b64  	%rd102, %rd96, %rd98;
	and.b64  	%rd103, %rd96, %rd98;
	xor.b64  	%rd104, %rd103, %rd101;
	and.b64  	%rd105, %rd103, %rd99;
	or.b64  	%rd106, %rd104, %rd105;
	or.b64  	%rd107, %rd106, %rd93;
	not.b64 	%rd108, %rd107;
	not.b64 	%rd109, %rd106;
	and.b64  	%rd110, %rd93, %rd109;
	and.b64  	%rd111, %rd23, %rd108;
	or.b64  	%rd112, %rd111, %rd110;
	and.b64  	%rd113, %rd112, %rd102;
	cvta.to.global.u64 	%rd114, %rd22;
	mul.wide.s32 	%rd115, %r3, 8;
	add.s64 	%rd116, %rd114, %rd115;
	st.global.u64 	[%rd116], %rd113;
$L__BB0_18:
	ret;

}


// ===== COMPILED SASS (sm_100) =====

	.target	sm_100

	.elftype	@"ET_EXEC"


//--------------------- .note.nv.tkinfo           --------------------------
	.section	.note.nv.tkinfo,"",@"SHT_NOTE"
	.sectionflags	@"SHF_NOTE_NV_TKINFO"
	.tkinfo
        /*0018*/ 	.word	0x00000002
        /*0030*/ 	.string	""
        /*0030*/ 	.string	"ptxas"
        /*0030*/ 	.string	"Cuda compilation tools, release 13.0, V13.0.88"
        /*0030*/ 	.string	"Build cuda_13.0.r13.0/compiler.36424714_0"
        /*0030*/ 	.string	"-arch sm_100 -m 64 "



//--------------------- .note.nv.cuinfo           --------------------------
	.section	.note.nv.cuinfo,"",@"SHT_NOTE"
	.sectionflags	@"SHF_NOTE_NV_CUINFO"
        /*0018*/ 	.short	0x0002
        /*001a*/ 	.short	0x0064
        /*001c*/ 	.short	0x0082
	.zero		2


//--------------------- .nv.info                  --------------------------
	.section	.nv.info,"",@"SHT_CUDA_INFO"
	.align	4


	//----- nvinfo : EIATTR_REGCOUNT
	.align		4
        /*0000*/ 	.byte	0x04, 0x2f
        /*0002*/ 	.short	(.L_1 - .L_0)
	.align		4
.L_0:
        /*0004*/ 	.word	index@(_ZN36_GLOBAL__N__8baf3e48_4_k_cu_e7fdbb9e19game_of_life_kernelEPKmPmi)
        /*0008*/ 	.word	0x0000001c


	//----- nvinfo : EIATTR_FRAME_SIZE
	.align		4
.L_1:
        /*000c*/ 	.byte	0x04, 0x11
        /*000e*/ 	.short	(.L_3 - .L_2)
	.align		4
.L_2:
        /*0010*/ 	.word	index@(_ZN36_GLOBAL__N__8baf3e48_4_k_cu_e7fdbb9e19game_of_life_kernelEPKmPmi)
        /*0014*/ 	.word	0x00000000


	//----- nvinfo : EIATTR_MIN_STACK_SIZE
	.align		4
.L_3:
        /*0018*/ 	.byte	0x04, 0x12
        /*001a*/ 	.short	(.L_5 - .L_4)
	.align		4
.L_4:
        /*001c*/ 	.word	index@(_ZN36_GLOBAL__N__8baf3e48_4_k_cu_e7fdbb9e19game_of_life_kernelEPKmPmi)
        /*0020*/ 	.word	0x00000000
.L_5:


//--------------------- .nv.compat                --------------------------
	.section	.nv.compat,"",@"SHT_CUDA_COMPAT_INFO"
	.align	4
        /*0000*/ 	.byte	0x02, 0x09, 0x00, 0x00, 0x02, 0x02, 0x01, 0x00, 0x02, 0x05, 0x05, 0x00, 0x03, 0x07, 0x01, 0x01
        /*0010*/ 	.byte	0x02, 0x03, 0x00, 0x00, 0x02, 0x06, 0x01, 0x00, 0x04, 0x0b, 0x08, 0x00, 0x09, 0x00, 0x00, 0x00
        /*0020*/ 	.byte	0x00, 0x00, 0x00, 0x00


//--------------------- .nv.info._ZN36_GLOBAL__N__8baf3e48_4_k_cu_e7fdbb9e19game_of_life_kernelEPKmPmi --------------------------
	.section	.nv.info._ZN36_GLOBAL__N__8baf3e48_4_k_cu_e7fdbb9e19game_of_life_kernelEPKmPmi,"",@"SHT_CUDA_INFO"
	.sectionflags	@""
	.align	4


	//----- nvinfo : EIATTR_CUDA_API_VERSION
	.align		4
        /*0000*/ 	.byte	0x04, 0x37
        /*0002*/ 	.short	(.L_7 - .L_6)
.L_6:
        /*0004*/ 	.word	0x00000082


	//----- nvinfo : EIATTR_KPARAM_INFO
	.align		4
.L_7:
        /*0008*/ 	.byte	0x04, 0x17
        /*000a*/ 	.short	(.L_9 - .L_8)
.L_8:
        /*000c*/ 	.word	0x00000000
        /*0010*/ 	.short	0x0002
        /*0012*/ 	.short	0x0010
        /*0014*/ 	.byte	0x00, 0xf0, 0x11, 0x00


	//----- nvinfo : EIATTR_KPARAM_INFO
	.align		4
.L_9:
        /*0018*/ 	.byte	0x04, 0x17
        /*001a*/ 	.short	(.L_11 - .L_10)
.L_10:
        /*001c*/ 	.word	0x00000000
        /*0020*/ 	.short	0x0001
        /*0022*/ 	.short	0x0008
        /*0024*/ 	.byte	0x00, 0xf5, 0x21, 0x00


	//----- nvinfo : EIATTR_KPARAM_INFO
	.align		4
.L_11:
        /*0028*/ 	.byte	0x04, 0x17
        /*002a*/ 	.short	(.L_13 - .L_12)
.L_12:
        /*002c*/ 	.word	0x00000000
        /*0030*/ 	.short	0x0000
        /*0032*/ 	.short	0x0000
        /*0034*/ 	.byte	0x00, 0xf5, 0x21, 0x00


	//----- nvinfo : EIATTR_SPARSE_MMA_MASK
	.align		4
.L_13:
        /*0038*/ 	.byte	0x03, 0x50
        /*003a*/ 	.short	0x0000


	//----- nvinfo : EIATTR_MAXREG_COUNT
	.align		4
        /*003c*/ 	.byte	0x03, 0x1b
        /*003e*/ 	.short	0x00ff


	//----- nvinfo : EIATTR_MERCURY_ISA_VERSION
	.align		4
        /*0040*/ 	.byte	0x03, 0x5f
        /*0042*/ 	.short	0x0101


	//----- nvinfo : EIATTR_VRC_CTA_INIT_COUNT
	.align		4
        /*0044*/ 	.byte	0x02, 0x4a
	.zero		1
	.zero		1


	//----- nvinfo : EIATTR_EXIT_INSTR_OFFSETS
	.align		4
        /*0048*/ 	.byte	0x04, 0x1c
        /*004a*/ 	.short	(.L_15 - .L_14)


	//   ....[0]....
.L_14:
        /*004c*/ 	.word	0x000000c0


	//   ....[1]....
        /*0050*/ 	.word	0x00000860


	//----- nvinfo : EIATTR_CBANK_PARAM_SIZE
	.align		4
.L_15:
        /*0054*/ 	.byte	0x03, 0x19
        /*0056*/ 	.short	0x0014


	//----- nvinfo : EIATTR_PARAM_CBANK
	.align		4
        /*0058*/ 	.byte	0x04, 0x0a
        /*005a*/ 	.short	(.L_17 - .L_16)
	.align		4
.L_16:
        /*005c*/ 	.word	index@(.nv.constant0._ZN36_GLOBAL__N__8baf3e48_4_k_cu_e7fdbb9e19game_of_life_kernelEPKmPmi)
        /*0060*/ 	.short	0x0380
        /*0062*/ 	.short	0x0014


	//----- nvinfo : EIATTR_SW_WAR
	.align		4
.L_17:
        /*0064*/ 	.byte	0x04, 0x36
        /*0066*/ 	.short	(.L_19 - .L_18)
.L_18:
        /*0068*/ 	.word	0x00000008
.L_19:


//--------------------- .nv.callgraph             --------------------------
	.section	.nv.callgraph,"",@"SHT_CUDA_CALLGRAPH"
	.align	4
	.sectionentsize	8
	.align		4
        /*0000*/ 	.word	0x00000000
	.align		4
        /*0004*/ 	.word	0xffffffff
	.align		4
        /*0008*/ 	.word	0x00000000
	.align		4
        /*000c*/ 	.word	0xfffffffe
	.align		4
        /*0010*/ 	.word	0x00000000
	.align		4
        /*0014*/ 	.word	0xfffffffd
	.align		4
        /*0018*/ 	.word	0x00000000
	.align		4
        /*001c*/ 	.word	0xfffffffc


//--------------------- .text._ZN36_GLOBAL__N__8baf3e48_4_k_cu_e7fdbb9e19game_of_life_kernelEPKmPmi --------------------------
	.section	.text._ZN36_GLOBAL__N__8baf3e48_4_k_cu_e7fdbb9e19game_of_life_kernelEPKmPmi,"ax",@progbits
	.align	128
.text._ZN36_GLOBAL__N__8baf3e48_4_k_cu_e7fdbb9e19game_of_life_kernelEPKmPmi:
        .type           _ZN36_GLOBAL__N__8baf3e48_4_k_cu_e7fdbb9e19game_of_life_kernelEPKmPmi,@function
        .size           _ZN36_GLOBAL__N__8baf3e48_4_k_cu_e7fdbb9e19game_of_life_kernelEPKmPmi,(.L_x_1 - _ZN36_GLOBAL__N__8baf3e48_4_k_cu_e7fdbb9e19game_of_life_kernelEPKmPmi)
        .other          _ZN36_GLOBAL__N__8baf3e48_4_k_cu_e7fdbb9e19game_of_life_kernelEPKmPmi,@"STO_CUDA_ENTRY STV_DEFAULT"
_ZN36_GLOBAL__N__8baf3e48_4_k_cu_e7fdbb9e19game_of_life_kernelEPKmPmi:
[----:B------:R-:W-:Y:S01]  /*0000*/  LDC R1, c[0x0][0x37c] ;  /* 0x0000df00ff017b82 */ /* 0x000fe20000000800 */
[----:B------:R-:W0:Y:S07]  /*0010*/  S2R R3, SR_TID.X ;  /* 0x0000000000037919 */ /* 0x000e2e0000002100 */
[----:B------:R-:W0:Y:S01]  /*0020*/  S2UR UR4, SR_CTAID.X ;  /* 0x00000000000479c3 */ /* 0x000e220000002500 */
[----:B------:R-:W1:Y:S07]  /*0030*/  S2R R5, SR_TID.Y ;  /* 0x0000000000057919 */ /* 0x000e6e0000002200 */
[----:B------:R-:W0:Y:S08]  /*0040*/  LDC R4, c[0x0][0x360] ;  /* 0x0000d800ff047b82 */ /* 0x000e300000000800 */
[----:B------:R-:W1:Y:S08]  /*0050*/  S2UR UR5, SR_CTAID.Y ;  /* 0x00000000000579c3 */ /* 0x000e700000002600 */
[----:B------:R-:W1:Y:S08]  /*0060*/  LDC R0, c[0x0][0x364] ;  /* 0x0000d900ff007b82 */ /* 0x000e700000000800 */
[----:B------:R-:W2:Y:S01]  /*0070*/  LDC R23, c[0x0][0x390] ;  /* 0x0000e400ff177b82 */ /* 0x000ea20000000800 */
[----:B0-----:R-:W-:-:S02]  /*0080*/  IMAD R4, R4, UR4, R3 ;  /* 0x0000000404047c24 */ /* 0x001fc4000f8e0203 */
[----:B-1----:R-:W-:-:S05]  /*0090*/  IMAD R3, R0, UR5, R5 ;  /* 0x0000000500037c24 */ /* 0x002fca000f8e0205 */
[----:B------:R-:W-:-:S04]  /*00a0*/  VIMNMX R0, PT, PT, R4, R3, !PT ;  /* 0x0000000304007248 */ /* 0x000fc80007fe0100 */
[----:B--2---:R-:W-:-:S13]  /*00b0*/  ISETP.GE.AND P0, PT, R0, R23, PT ;  /* 0x000000170000720c */ /* 0x004fda0003f06270 */
[----:B------:R-:W-:Y:S05]  /*00c0*/  @P0 EXIT ;  /* 0x000000000000094d */ /* 0x000fea0003800000 */
[----:B------:R-:W0:Y:S01]  /*00d0*/  LDC.64 R20, c[0x0][0x380] ;  /* 0x0000e000ff147b82 */ /* 0x000e220000000a00 */
[----:B------:R-:W1:Y:S01]  /*00e0*/  LDCU.64 UR4, c[0x0][0x358] ;  /* 0x00006b00ff0477ac */ /* 0x000e620008000a00 */
[C---:B------:R-:W-:Y:S01]  /*00f0*/  VIADD R2, R4.reuse, 0x1 ;  /* 0x0000000104027836 */ /* 0x040fe20000000000 */
[----:B------:R-:W-:Y:S01]  /*0100*/  ISETP.GE.AND P0, PT, R4, 0x1, PT ;  /* 0x000000010400780c */ /* 0x000fe20003f06270 */
[----:B------:R-:W-:-:S03]  /*0110*/  IMAD R0, R3, R23, R4 ;  /* 0x0000001703007224 */ /* 0x000fc600078e0204 */
[----:B------:R-:W-:Y:S01]  /*0120*/  ISETP.GE.AND P1, PT, R2, R23, PT ;  /* 0x000000170200720c */ /* 0x000fe20003f26270 */
[C---:B------:R-:W-:Y:S01]  /*0130*/  IMAD.IADD R5, R0.reuse, 0x1, -R23 ;  /* 0x0000000100057824 */ /* 0x040fe200078e0a17 */
[C---:B------:R-:W-:Y:S02]  /*0140*/  ISETP.NE.AND P4, PT, R3.reuse, RZ, PT ;  /* 0x000000ff0300720c */ /* 0x040fe40003f85270 */
[C---:B------:R-:W-:Y:S02]  /*0150*/  ISETP.EQ.OR P2, PT, R3.reuse, RZ, P1 ;  /* 0x000000ff0300720c */ /* 0x040fe40000f42670 */
[----:B------:R-:W-:Y:S02]  /*0160*/  ISETP.EQ.OR P3, PT, R3, RZ, !P0 ;  /* 0x000000ff0300720c */ /* 0x000fe40004762670 */
[----:B------:R-:W-:Y:S01]  /*0170*/  CS2R R14, SRZ ;  /* 0x00000000000e7805 */ /* 0x000fe2000001ff00 */
[----:B0-----:R-:W-:-:S04]  /*0180*/  IMAD.WIDE R18, R0, 0x8, R20 ;  /* 0x0000000800127825 */ /* 0x001fc800078e0214 */
[----:B------:R-:W-:Y:S01]  /*0190*/  IMAD.WIDE R20, R5, 0x8, R20 ;  /* 0x0000000805147825 */ /* 0x000fe200078e0214 */
[----:B-1----:R-:W2:Y:S03]  /*01a0*/  @P0 LDG.E.64.CONSTANT R10, desc[UR4][R18.64+-0x8] ;  /* 0xfffff804120a0981 */ /* 0x002ea6000c1e9b00 */
[----:B------:R-:W-:Y:S01]  /*01b0*/  VIADD R5, R3, 0x1 ;  /* 0x0000000103057836 */ /* 0x000fe20000000000 */
[----:B------:R-:W3:Y:S04]  /*01c0*/  @!P1 LDG.E.64.CONSTANT R16, desc[UR4][R18.64+0x8] ;  /* 0x0000080412109981 */ /* 0x000ee8000c1e9b00 */
[----:B------:R-:W-:Y:S01]  /*01d0*/  ISETP.GE.U32.AND P6, PT, R5, R23, PT ;  /* 0x000000170500720c */ /* 0x000fe20003fc6070 */
[----:B------:R0:W4:Y:S04]  /*01e0*/  LDG.E.64.CONSTANT R2, desc[UR4][R18.64] ;  /* 0x0000000412027981 */ /* 0x000128000c1e9b00 */
[----:B------:R-:W5:Y:S01]  /*01f0*/  @P4 LDG.E.64.CONSTANT R14, desc[UR4][R20.64] ;  /* 0x00000004140e4981 */ /* 0x000f62000c1e9b00 */
[----:B------:R-:W-:-:S03]  /*0200*/  ISETP.LT.OR P4, PT, R4, 0x1, P6 ;  /* 0x000000010400780c */ /* 0x000fc60003781670 */
[----:B------:R-:W5:Y:S01]  /*0210*/  @!P2 LDG.E.64.CONSTANT R12, desc[UR4][R20.64+0x8] ;  /* 0x00000804140ca981 */ /* 0x000f62000c1e9b00 */
[----:B------:R-:W-:-:S03]  /*0220*/  ISETP.GE.U32.OR P5, PT, R5, R23, P1 ;  /* 0x000000170500720c */ /* 0x000fc60000fa6470 */
[----:B------:R-:W5:Y:S01]  /*0230*/  @!P3 LDG.E.CONSTANT R8, desc[UR4][R20.64+-0x4] ;  /* 0xfffffc041408b981 */ /* 0x000f62000c1e9900 */
[----:B------:R-:W-:Y:S01]  /*0240*/  IMAD.WIDE R22, R23, 0x8, R18 ;  /* 0x0000000817167825 */ /* 0x000fe200078e0212 */
[----:B------:R-:W-:-:S04]  /*0250*/  CS2R R4, SRZ ;  /* 0x0000000000047805 */ /* 0x000fc8000001ff00 */
[----:B------:R-:W5:Y:S04]  /*0260*/  @!P4 LDG.E.64.CONSTANT R6, desc[UR4][R22.64+-0x8] ;  /* 0xfffff8041606c981 */ /* 0x000f68000c1e9b00 */
[----:B------:R-:W5:Y:S04]  /*0270*/  @!P5 LDG.E.CONSTANT R9, desc[UR4][R22.64+0x8] ;  /* 0x000008041609d981 */ /* 0x000f68000c1e9900 */
[----:B------:R1:W5:Y:S01]  /*0280*/  @!P6 LDG.E.64.CONSTANT R4, desc[UR4][R22.64] ;  /* 0x000000041604e981 */ /* 0x000362000c1e9b00 */
[----:B------:R-:W-:Y:S02]  /*0290*/  IMAD.MOV.U32 R25, RZ, RZ, RZ ;  /* 0x000000ffff197224 */ /* 0x000fe400078e00ff */
[----:B0-----:R-:W-:-:S02]  /*02a0*/  IMAD.MOV.U32 R18, RZ, RZ, RZ ;  /* 0x000000ffff127224 */ /* 0x001fc400078e00ff */
[----:B-1----:R-:W-:Y:S01]  /*02b0*/  IMAD.MOV.U32 R22, RZ, RZ, RZ ;  /* 0x000000ffff167224 */ /* 0x002fe200078e00ff */
[--C-:B--2---:R-:W-:Y:S02]  /*02c0*/  @P0 SHF.R.U64 R10, R10, 0x7, R11.reuse ;  /* 0x000000070a0a0819 */ /* 0x104fe4000000120b */
[----:B------:R-:W-:Y:S02]  /*02d0*/  @P0 SHF.R.U32.HI R20, RZ, 0x7, R11 ;  /* 0x00000007ff140819 */ /* 0x000fe4000001160b */
[C---:B---3--:R-:W-:Y:S01]  /*02e0*/  @!P1 SHF.L.U64.HI R17, R16.reuse, 0x7, R17 ;  /* 0x0000000710119819 */ /* 0x048fe20000010211 */
[----:B------:R-:W-:Y:S01]  /*02f0*/  @!P1 IMAD.SHL.U32 R16, R16, 0x80, RZ ;  /* 0x0000008010109824 */ /* 0x000fe200078e00ff */
[----:B------:R-:W-:Y:S01]  /*0300*/  @P0 LOP3.LUT R25, R10, 0x1010101, RZ, 0xc0, !PT ;  /* 0x010101010a190812 */ /* 0x000fe200078ec0ff */
[----:B------:R-:W-:Y:S01]  /*0310*/  IMAD.MOV.U32 R11, RZ, RZ, RZ ;  /* 0x000000ffff0b7224 */ /* 0x000fe200078e00ff */
[----:B------:R-:W-:Y:S01]  /*0320*/  @P0 LOP3.LUT R11, R20, 0x1010101, RZ, 0xc0, !PT ;  /* 0x01010101140b0812 */ /* 0x000fe200078ec0ff */
[C---:B----4-:R-:W-:Y:S01]  /*0330*/  IMAD.SHL.U32 R21, R2.reuse, 0x2, RZ ;  /* 0x0000000202157824 */ /* 0x050fe200078e00ff */
[----:B------:R-:W-:Y:S01]  /*0340*/  SHF.R.U64 R20, R2, 0x1, R3 ;  /* 0x0000000102147819 */ /* 0x000fe20000001203 */
[----:B------:R-:W-:Y:S01]  /*0350*/  IMAD.MOV.U32 R10, RZ, RZ, RZ ;  /* 0x000000ffff0a7224 */ /* 0x000fe200078e00ff */
[----:B------:R-:W-:-:S02]  /*0360*/  @!P1 LOP3.LUT R10, R16, 0x80808080, RZ, 0xc0, !PT ;  /* 0x80808080100a9812 */ /* 0x000fc400078ec0ff */
[----:B------:R-:W-:Y:S02]  /*0370*/  @!P1 LOP3.LUT R22, R17, 0x80808080, RZ, 0xc0, !PT ;  /* 0x8080808011169812 */ /* 0x000fe400078ec0ff */
[----:B------:R-:W-:Y:S02]  /*0380*/  SHF.R.U32.HI R16, RZ, 0x1, R3 ;  /* 0x00000001ff107819 */ /* 0x000fe40000011603 */
[----:B-----5:R-:W-:Y:S02]  /*0390*/  @!P2 SHF.L.U64.HI R12, R12, 0x7, R13 ;  /* 0x000000070c0ca819 */ /* 0x020fe4000001020d */
[----:B------:R-:W-:Y:S02]  /*03a0*/  SHF.L.U64.HI R17, R2, 0x1, R3 ;  /* 0x0000000102117819 */ /* 0x000fe40000010203 */
[----:B------:R-:W-:Y:S02]  /*03b0*/  @!P3 SHF.R.U32.HI R13, RZ, 0x7, R8 ;  /* 0x00000007ff0db819 */ /* 0x000fe40000011608 */
[----:B------:R-:W-:-:S02]  /*03c0*/  LOP3.LUT R20, R20, 0x7f7f7f7f, RZ, 0xc0, !PT ;  /* 0x7f7f7f7f14147812 */ /* 0x000fc400078ec0ff */
[----:B------:R-:W-:Y:S02]  /*03d0*/  LOP3.LUT R21, R21, 0xfefefefe, RZ, 0xc0, !PT ;  /* 0xfefefefe15157812 */ /* 0x000fe400078ec0ff */
[----:B------:R-:W-:Y:S02]  /*03e0*/  LOP3.LUT R16, R16, 0x7f7f7f7f, RZ, 0xc0, !PT ;  /* 0x7f7f7f7f10107812 */ /* 0x000fe400078ec0ff */
[----:B------:R-:W-:Y:S01]  /*03f0*/  LOP3.LUT R17, R17, 0xfefefefe, RZ, 0xc0, !PT ;  /* 0xfefefefe11117812 */ /* 0x000fe200078ec0ff */
[----:B------:R-:W-:Y:S01]  /*0400*/  IMAD.MOV.U32 R8, RZ, RZ, RZ ;  /* 0x000000ffff087224 */ /* 0x000fe200078e00ff */
[----:B------:R-:W-:Y:S02]  /*0410*/  @!P3 LOP3.LUT R18, R13, 0x1010101, RZ, 0xc0, !PT ;  /* 0x010101010d12b812 */ /* 0x000fe400078ec0ff */
[----:B------:R-:W-:Y:S02]  /*0420*/  SHF.L.U64.HI R19, R14, 0x1, R15 ;  /* 0x000000010e137819 */ /* 0x000fe4000001020f */
[----:B------:R-:W-:-:S02]  /*0430*/  SHF.L.W.U32.HI R14, R15, 0x8, R2 ;  /* 0x000000080f0e7819 */ /* 0x000fc40000010e02 */
[----:B------:R-:W-:Y:S02]  /*0440*/  LOP3.LUT R13, R25, R20, RZ, 0xfc, !PT ;  /* 0x00000014190d7212 */ /* 0x000fe400078efcff */
[----:B------:R-:W-:Y:S02]  /*0450*/  LOP3.LUT R10, R10, R21, RZ, 0xfc, !PT ;  /* 0x000000150a0a7212 */ /* 0x000fe400078efcff */
[----:B------:R-:W-:Y:S02]  /*0460*/  @!P2 LOP3.LUT R8, R12, 0x80808080, RZ, 0xc0, !PT ;  /* 0x808080800c08a812 */ /* 0x000fe400078ec0ff */
[----:B------:R-:W-:Y:S02]  /*0470*/  SHF.R.U32.HI R23, RZ, 0x1, R15 ;  /* 0x00000001ff177819 */ /* 0x000fe4000001160f */
[----:B------:R-:W-:Y:S02]  /*0480*/  SHF.L.W.U32.HI R12, R2, 0x8, R3 ;  /* 0x00000008020c7819 */ /* 0x000fe40000010e03 */
[----:B------:R-:W-:-:S02]  /*0490*/  LOP3.LUT R11, R11, R16, RZ, 0xfc, !PT ;  /* 0x000000100b0b7212 */ /* 0x000fc400078efcff */
[----:B------:R-:W-:Y:S02]  /*04a0*/  LOP3.LUT R15, R22, R17, RZ, 0xfc, !PT ;  /* 0x00000011160f7212 */ /* 0x000fe400078efcff */
[----:B------:R-:W-:Y:S02]  /*04b0*/  LOP3.LUT R22, R14, R10, R13, 0x60, !PT ;  /* 0x0000000a0e167212 */ /* 0x000fe400078e600d */
[----:B------:R-:W-:Y:S02]  /*04c0*/  LOP3.LUT R18, R18, R23, RZ, 0xfc, !PT ;  /* 0x0000001712127212 */ /* 0x000fe400078efcff */
[----:B------:R-:W-:Y:S02]  /*04d0*/  LOP3.LUT R23, R12, R15, R11, 0x60, !PT ;  /* 0x0000000f0c177212 */ /* 0x000fe400078e600b */
[----:B------:R-:W-:Y:S02]  /*04e0*/  @!P4 SHF.R.U64 R7, R6, 0x7, R7 ;  /* 0x000000070607c819 */ /* 0x000fe40000001207 */
[----:B------:R-:W-:Y:S01]  /*04f0*/  LOP3.LUT R19, R8, 0xfe000000, R19, 0xf8, !PT ;  /* 0xfe00000008137812 */ /* 0x000fe200078ef813 */
[----:B------:R-:W-:Y:S01]  /*0500*/  @!P5 IMAD.SHL.U32 R9, R9, 0x80, RZ ;  /* 0x000000800909d824 */ /* 0x000fe200078e00ff */
[----:B------:R-:W-:Y:S01]  /*0510*/  LOP3.LUT R8, R22, R20, R21, 0xf8, !PT ;  /* 0x0000001416087212 */ /* 0x000fe200078ef815 */
[----:B------:R-:W-:Y:S01]  /*0520*/  IMAD.MOV.U32 R20, RZ, RZ, RZ ;  /* 0x000000ffff147224 */ /* 0x000fe200078e00ff */
[----:B------:R-:W-:-:S02]  /*0530*/  LOP3.LUT R6, R23, R16, R17, 0xf8, !PT ;  /* 0x0000001017067212 */ /* 0x000fc400078ef811 */
[----:B------:R-:W-:Y:S02]  /*0540*/  @!P4 LOP3.LUT R20, R7, 0x1010101, RZ, 0xc0, !PT ;  /* 0x010101010714c812 */ /* 0x000fe400078ec0ff */
[----:B------:R-:W-:Y:S02]  /*0550*/  SHF.L.W.U32.HI R7, R13, 0x18, R11 ;  /* 0x000000180d077819 */ /* 0x000fe40000010e0b */
[----:B------:R-:W-:Y:S01]  /*0560*/  SHF.L.W.U32.HI R16, R10, 0x18, R15 ;  /* 0x000000180a107819 */ /* 0x000fe20000010e0f */
[----:B------:R-:W-:Y:S01]  /*0570*/  IMAD.MOV.U32 R22, RZ, RZ, RZ ;  /* 0x000000ffff167224 */ /* 0x000fe200078e00ff */
[C---:B------:R-:W-:Y:S01]  /*0580*/  SHF.R.U64 R17, R4.reuse, 0x1, R5 ;  /* 0x0000000104117819 */ /* 0x040fe20000001205 */
[----:B------:R-:W-:Y:S01]  /*0590*/  IMAD.SHL.U32 R5, R4, 0x2, RZ ;  /* 0x0000000204057824 */ /* 0x000fe200078e00ff */
[----:B------:R-:W-:Y:S02]  /*05a0*/  @!P5 LOP3.LUT R22, R9, 0x80808080, RZ, 0xc0, !PT ;  /* 0x808080800916d812 */ /* 0x000fe400078ec0ff */
[----:B------:R-:W-:-:S02]  /*05b0*/  LOP3.LUT R9, R16, R7, RZ, 0x3c, !PT ;  /* 0x0000000710097212 */ /* 0x000fc400078e3cff */
[----:B------:R-:W-:Y:S02]  /*05c0*/  LOP3.LUT R7, R16, R7, RZ, 0xc0, !PT ;  /* 0x0000000710077212 */ /* 0x000fe400078ec0ff */
[----:B------:R-:W-:Y:S02]  /*05d0*/  LOP3.LUT R16, R20, 0x7f, R17, 0xf8, !PT ;  /* 0x0000007f14107812 */ /* 0x000fe400078ef811 */
[----:B------:R-:W-:Y:S02]  /*05e0*/  LOP3.LUT R20, R22, R5, RZ, 0xfc, !PT ;  /* 0x0000000516147212 */ /* 0x000fe400078efcff */
[----:B------:R-:W-:Y:S02]  /*05f0*/  SHF.L.W.U32.HI R5, R2, 0x18, R3 ;  /* 0x0000001802057819 */ /* 0x000fe40000010e03 */
[----:B------:R-:W-:Y:S02]  /*0600*/  SHF.L.W.U32.HI R18, R18, 0x8, R13 ;  /* 0x0000000812127819 */ /* 0x000fe40000010e0d */
[----:B------:R-:W-:-:S02]  /*0610*/  SHF.L.W.U32.HI R17, R13, 0x8, R11 ;  /* 0x000000080d117819 */ /* 0x000fc40000010e0b */
[----:B------:R-:W-:Y:S02]  /*0620*/  LOP3.LUT R12, R12, R15, R11, 0x96, !PT ;  /* 0x0000000f0c0c7212 */ /* 0x000fe400078e960b */
[----:B------:R-:W-:Y:S02]  /*0630*/  SHF.L.W.U32.HI R19, R19, 0x8, R10 ;  /* 0x0000000813137819 */ /* 0x000fe40000010e0a */
[----:B------:R-:W-:Y:S02]  /*0640*/  SHF.L.W.U32.HI R16, R11, 0x18, R16 ;  /* 0x000000180b107819 */ /* 0x000fe40000010e10 */
[----:B------:R-:W-:Y:S02]  /*0650*/  SHF.L.W.U32.HI R4, R3, 0x18, R4 ;  /* 0x0000001803047819 */ /* 0x000fe40000010e04 */
[----:B------:R-:W-:Y:S02]  /*0660*/  SHF.L.W.U32.HI R11, R10, 0x8, R15 ;  /* 0x000000080a0b7819 */ /* 0x000fe40000010e0f */
[----:B------:R-:W-:-:S02]  /*0670*/  SHF.L.W.U32.HI R15, R15, 0x18, R20 ;  /* 0x000000180f0f7819 */ /* 0x000fc40000010e14 */
[----:B------:R-:W-:Y:S02]  /*0680*/  LOP3.LUT R14, R14, R10, R13, 0x96, !PT ;  /* 0x0000000a0e0e7212 */ /* 0x000fe400078e960d */
[----:B------:R-:W-:Y:S02]  /*0690*/  LOP3.LUT R10, R19, R18, R5, 0x96, !PT ;  /* 0x00000012130a7212 */ /* 0x000fe400078e9605 */
[----:B------:R-:W-:Y:S02]  /*06a0*/  LOP3.LUT R19, R18, R5, R19, 0xe8, !PT ;  /* 0x0000000512137212 */ /* 0x000fe400078ee813 */
[----:B------:R-:W-:Y:S02]  /*06b0*/  LOP3.LUT R13, R11, R17, R4, 0x96, !PT ;  /* 0x000000110b0d7212 */ /* 0x000fe400078e9604 */
[----:B------:R-:W-:Y:S02]  /*06c0*/  LOP3.LUT R24, R17, R4, R11, 0xe8, !PT ;  /* 0x0000000411187212 */ /* 0x000fe400078ee80b */
[CC--:B------:R-:W-:Y:S01]  /*06d0*/  LOP3.LUT R17, R15.reuse, R16.reuse, RZ, 0x3c, !PT ;  /* 0x000000100f117212 */ /* 0x0c0fe200078e3cff */
[----:B------:R-:W0:Y:S01]  /*06e0*/  LDC.64 R4, c[0x0][0x388] ;  /* 0x0000e200ff047b82 */ /* 0x000e220000000a00 */
[----:B------:R-:W-:-:S02]  /*06f0*/  LOP3.LUT R23, R15, R16, RZ, 0xc0, !PT ;  /* 0x000000100f177212 */ /* 0x000fc400078ec0ff */
[----:B------:R-:W-:Y:S02]  /*0700*/  LOP3.LUT R18, R10, R14, R9, 0xe8, !PT ;  /* 0x0000000e0a127212 */ /* 0x000fe400078ee809 */
[----:B------:R-:W-:Y:S02]  /*0710*/  LOP3.LUT R15, R7, R19, R8, 0x96, !PT ;  /* 0x00000013070f7212 */ /* 0x000fe400078e9608 */
[----:B------:R-:W-:Y:S02]  /*0720*/  LOP3.LUT R16, R13, R12, R17, 0xe8, !PT ;  /* 0x0000000c0d107212 */ /* 0x000fe400078ee811 */
[----:B------:R-:W-:Y:S02]  /*0730*/  LOP3.LUT R11, R23, R24, R6, 0x96, !PT ;  /* 0x00000018170b7212 */ /* 0x000fe400078e9606 */
[----:B------:R-:W-:Y:S02]  /*0740*/  LOP3.LUT R20, R18, R15, RZ, 0xc0, !PT ;  /* 0x0000000f12147212 */ /* 0x000fe400078ec0ff */
[----:B------:R-:W-:-:S02]  /*0750*/  LOP3.LUT R21, R19, R8, R7, 0xe8, !PT ;  /* 0x0000000813157212 */ /* 0x000fc400078ee807 */
[----:B------:R-:W-:Y:S02]  /*0760*/  LOP3.LUT R7, R16, R11, RZ, 0xc0, !PT ;  /* 0x0000000b10077212 */ /* 0x000fe400078ec0ff */
[----:B------:R-:W-:Y:S02]  /*0770*/  LOP3.LUT R22, R24, R6, R23, 0xe8, !PT ;  /* 0x0000000618167212 */ /* 0x000fe400078ee817 */
[----:B------:R-:W-:Y:S02]  /*0780*/  LOP3.LUT R19, R20, R19, R8, 0x80, !PT ;  /* 0x0000001314137212 */ /* 0x000fe400078e8008 */
[----:B------:R-:W-:Y:S02]  /*0790*/  LOP3.LUT R8, R21, R18, R15, 0x78, !PT ;  /* 0x0000001215087212 */ /* 0x000fe400078e780f */
[----:B------:R-:W-:Y:S02]  /*07a0*/  LOP3.LUT R7, R7, R24, R6, 0x80, !PT ;  /* 0x0000001807077212 */ /* 0x000fe400078e8006 */
[----:B------:R-:W-:-:S02]  /*07b0*/  LOP3.LUT R6, R22, R16, R11, 0x78, !PT ;  /* 0x0000001016067212 */ /* 0x000fc400078e780b */
[----:B------:R-:W-:Y:S02]  /*07c0*/  LOP3.LUT R9, R9, R10, R14, 0x96, !PT ;  /* 0x0000000a09097212 */ /* 0x000fe400078e960e */
[----:B------:R-:W-:Y:S02]  /*07d0*/  LOP3.LUT R19, R8, R19, RZ, 0xfc, !PT ;  /* 0x0000001308137212 */ /* 0x000fe400078efcff */
[----:B------:R-:W-:Y:S02]  /*07e0*/  LOP3.LUT R12, R17, R13, R12, 0x96, !PT ;  /* 0x0000000d110c7212 */ /* 0x000fe400078e960c */
[----:B------:R-:W-:Y:S02]  /*07f0*/  LOP3.LUT R7, R6, R7, RZ, 0xfc, !PT ;  /* 0x0000000706077212 */ /* 0x000fe400078efcff */
[----:B------:R-:W-:Y:S02]  /*0800*/  LOP3.LUT R19, R9, R19, R2, 0x32, !PT ;  /* 0x0000001309137212 */ /* 0x000fe400078e3202 */
[----:B------:R-:W-:Y:S01]  /*0810*/  LOP3.LUT R2, R12, R7, R3, 0x32, !PT ;  /* 0x000000070c027212 */ /* 0x000fe200078e3203 */
[----:B0-----:R-:W-:Y:S01]  /*0820*/  IMAD.WIDE R4, R0, 0x8, R4 ;  /* 0x0000000800047825 */ /* 0x001fe200078e0204 */
[----:B------:R-:W-:-:S02]  /*0830*/  LOP3.LUT R18, R19, R18, R15, 0x60, !PT ;  /* 0x0000001213127212 */ /* 0x000fc400078e600f */
[----:B------:R-:W-:-:S05]  /*0840*/  LOP3.LUT R19, R2, R16, R11, 0x60, !PT ;  /* 0x0000001002137212 */ /* 0x000fca00078e600b */
[----:B------:R-:W-:Y:S01]  /*0850*/  STG.E.64 desc[UR4][R4.64], R18 ;  /* 0x0000001204007986 */ /* 0x000fe2000c101b04 */
[----:B------:R-:W-:Y:S05]  /*0860*/  EXIT ;  /* 0x000000000000794d */ /* 0x000fea0003800000 */
.L_x_0:
[----:B------:R-:W-:-:S00]  /*0870*/  BRA `(.L_x_0) ;  /* 0xfffffffc00fc7947 */ /* 0x000fc0000383ffff */
[----:B------:R-:W-:-:S00]  /*0880*/  NOP ;  /* 0x0000000000007918 */ /* 0x000fc00000000000 */
[----:B------:R-:W-:-:S00]  /*0890*/  NOP ;  /* 0x0000000000007918 */ /* 0x000fc00000000000 */
[----:B------:R-:W-:-:S00]  /*08a0*/  NOP ;  /* 0x0000000000007918 */ /* 0x000fc00000000000 */
[----:B------:R-:W-:-:S00]  /*08b0*/  NOP ;  /* 0x0000000000007918 */ /* 0x000fc00000000000 */
[----:B------:R-:W-:-:S00]  /*08c0*/  NOP ;  /* 0x0000000000007918 */ /* 0x000fc00000000000 */
[----:B------:R-:W-:-:S00]  /*08d0*/  NOP ;  /* 0x0000000000007918 */ /* 0x000fc00000000000 */
[----:B------:R-:W-:-:S00]  /*08e0*/  NOP ;  /* 0x0000000000007918 */ /* 0x000fc00000000000 */
[----:B------:R-:W-:-:S00]  /*08f0*/  NOP ;  /* 0x0000000000007918 */ /* 0x000fc00000000000 */
.L_x_1:


//--------------------- .nv.shared.reserved.0     --------------------------
	.section	.nv.shared.reserved.0,"aw",@nobits
	.weak		__nv_reservedSMEM_offset_0_alias
	.size		__nv_reservedSMEM_offset_0_alias, 0, 64
	.other		__nv_reservedSMEM_offset_0_alias,@"STO_CUDA_RESERVED_SHARED STV_DEFAULT"
__nv_reservedSMEM_offset_0_alias:
	.zero		0
	.zero		64


//--------------------- .nv.constant0._ZN36_GLOBAL__N__8baf3e48_4_k_cu_e7fdbb9e19game_of_life_kernelEPKmPmi --------------------------
	.section	.nv.constant0._ZN36_GLOBAL__N__8baf3e48_4_k_cu_e7fdbb9e19game_of_life_kernelEPKmPmi,"a",@progbits
	.sectionflags	@""
	.align	4
.nv.constant0._ZN36_GLOBAL__N__8baf3e48_4_k_cu_e7fdbb9e19game_of_life_kernelEPKmPmi:
	.zero		916


//--------------------- SYMBOLS --------------------------

	.type		.nv.reservedSmem.offset0,@object
	.size		.nv.reservedSmem.offset0,0x4
